//
// Generated by NVIDIA NVVM Compiler
//
// Compiler Build ID: CL-36424714
// Cuda compilation tools, release 13.0, V13.0.88
// Based on NVVM 20.0.0
//

.version 9.0
.target sm_100
.address_size 64

	// .globl	_Z7Sub_V_SPffi

.visible .entry _Z7Sub_V_SPffi(
	.param .u64 .ptr .align 1 _Z7Sub_V_SPffi_param_0,
	.param .f32 _Z7Sub_V_SPffi_param_1,
	.param .u32 _Z7Sub_V_SPffi_param_2
)
{
	.reg .pred 	%p<2>;
	.reg .b32 	%r<6>;
	.reg .b32 	%f<4>;
	.reg .b64 	%rd<5>;

	ld.param.u64 	%rd1, [_Z7Sub_V_SPffi_param_0];
	ld.param.f32 	%f1, [_Z7Sub_V_SPffi_param_1];
	ld.param.u32 	%r2, [_Z7Sub_V_SPffi_param_2];
	mov.u32 	%r3, %tid.x;
	mov.u32 	%r4, %ctaid.x;
	mov.u32 	%r5, %ntid.x;
	mad.lo.s32 	%r1, %r4, %r5, %r3;
	setp.ge.s32 	%p1, %r1, %r2;
	@%p1 bra 	$L__BB0_2;
	cvta.to.global.u64 	%rd2, %rd1;
	mul.wide.s32 	%rd3, %r1, 4;
	add.s64 	%rd4, %rd2, %rd3;
	ld.global.f32 	%f2, [%rd4];
	sub.f32 	%f3, %f2, %f1;
	st.global.f32 	[%rd4], %f3;
$L__BB0_2:
	ret;

}
	// .globl	_Z7Sub_S_VfPfi
.visible .entry _Z7Sub_S_VfPfi(
	.param .f32 _Z7Sub_S_VfPfi_param_0,
	.param .u64 .ptr .align 1 _Z7Sub_S_VfPfi_param_1,
	.param .u32 _Z7Sub_S_VfPfi_param_2
)
{
	.reg .pred 	%p<2>;
	.reg .b32 	%r<6>;
	.reg .b32 	%f<4>;
	.reg .b64 	%rd<5>;

	ld.param.f32 	%f1, [_Z7Sub_S_VfPfi_param_0];
	ld.param.u64 	%rd1, [_Z7Sub_S_VfPfi_param_1];
	ld.param.u32 	%r2, [_Z7Sub_S_VfPfi_param_2];
	mov.u32 	%r3, %tid.x;
	mov.u32 	%r4, %ctaid.x;
	mov.u32 	%r5, %ntid.x;
	mad.lo.s32 	%r1, %r4, %r5, %r3;
	setp.ge.s32 	%p1, %r1, %r2;
	@%p1 bra 	$L__BB1_2;
	cvta.to.global.u64 	%rd2, %rd1;
	mul.wide.s32 	%rd3, %r1, 4;
	add.s64 	%rd4, %rd2, %rd3;
	ld.global.f32 	%f2, [%rd4];
	sub.f32 	%f3, %f1, %f2;
	st.global.f32 	[%rd4], %f3;
$L__BB1_2:
	ret;

}
	// .globl	_Z7Add_V_SPffi
.visible .entry _Z7Add_V_SPffi(
	.param .u64 .ptr .align 1 _Z7Add_V_SPffi_param_0,
	.param .f32 _Z7Add_V_SPffi_param_1,
	.param .u32 _Z7Add_V_SPffi_param_2
)
{
	.reg .pred 	%p<2>;
	.reg .b32 	%r<6>;
	.reg .b32 	%f<4>;
	.reg .b64 	%rd<5>;

	ld.param.u64 	%rd1, [_Z7Add_V_SPffi_param_0];
	ld.param.f32 	%f1, [_Z7Add_V_SPffi_param_1];
	ld.param.u32 	%r2, [_Z7Add_V_SPffi_param_2];
	mov.u32 	%r3, %tid.x;
	mov.u32 	%r4, %ctaid.x;
	mov.u32 	%r5, %ntid.x;
	mad.lo.s32 	%r1, %r4, %r5, %r3;
	setp.ge.s32 	%p1, %r1, %r2;
	@%p1 bra 	$L__BB2_2;
	cvta.to.global.u64 	%rd2, %rd1;
	mul.wide.s32 	%rd3, %r1, 4;
	add.s64 	%rd4, %rd2, %rd3;
	ld.global.f32 	%f2, [%rd4];
	add.f32 	%f3, %f1, %f2;
	st.global.f32 	[%rd4], %f3;
$L__BB2_2:
	ret;

}
	// .globl	_Z7Add_V_VPKfiPfii
.visible .entry _Z7Add_V_VPKfiPfii(
	.param .u64 .ptr .align 1 _Z7Add_V_VPKfiPfii_param_0,
	.param .u32 _Z7Add_V_VPKfiPfii_param_1,
	.param .u64 .ptr .align 1 _Z7Add_V_VPKfiPfii_param_2,
	.param .u32 _Z7Add_V_VPKfiPfii_param_3,
	.param .u32 _Z7Add_V_VPKfiPfii_param_4
)
{
	.reg .pred 	%p<2>;
	.reg .b32 	%r<10>;
	.reg .b32 	%f<4>;
	.reg .b64 	%rd<9>;

	ld.param.u64 	%rd1, [_Z7Add_V_VPKfiPfii_param_0];
	ld.param.u32 	%r2, [_Z7Add_V_VPKfiPfii_param_1];
	ld.param.u64 	%rd2, [_Z7Add_V_VPKfiPfii_param_2];
	ld.param.u32 	%r3, [_Z7Add_V_VPKfiPfii_param_3];
	ld.param.u32 	%r4, [_Z7Add_V_VPKfiPfii_param_4];
	mov.u32 	%r5, %tid.x;
	mov.u32 	%r6, %ctaid.x;
	mov.u32 	%r7, %ntid.x;
	mad.lo.s32 	%r1, %r6, %r7, %r5;
	setp.ge.s32 	%p1, %r1, %r4;
	@%p1 bra 	$L__BB3_2;
	cvta.to.global.u64 	%rd3, %rd1;
	cvta.to.global.u64 	%rd4, %rd2;
	add.s32 	%r8, %r2, %r1;
	mul.wide.s32 	%rd5, %r8, 4;
	add.s64 	%rd6, %rd3, %rd5;
	ld.global.f32 	%f1, [%rd6];
	add.s32 	%r9, %r3, %r1;
	mul.wide.s32 	%rd7, %r9, 4;
	add.s64 	%rd8, %rd4, %rd7;
	ld.global.f32 	%f2, [%rd8];
	add.f32 	%f3, %f1, %f2;
	st.global.f32 	[%rd8], %f3;
$L__BB3_2:
	ret;

}
	// .globl	_Z11Mul_Had_V_VPKfPfi
.visible .entry _Z11Mul_Had_V_VPKfPfi(
	.param .u64 .ptr .align 1 _Z11Mul_Had_V_VPKfPfi_param_0,
	.param .u64 .ptr .align 1 _Z11Mul_Had_V_VPKfPfi_param_1,
	.param .u32 _Z11Mul_Had_V_VPKfPfi_param_2
)
{
	.reg .pred 	%p<2>;
	.reg .b32 	%r<6>;
	.reg .b32 	%f<4>;
	.reg .b64 	%rd<8>;

	ld.param.u64 	%rd1, [_Z11Mul_Had_V_VPKfPfi_param_0];
	ld.param.u64 	%rd2, [_Z11Mul_Had_V_VPKfPfi_param_1];
	ld.param.u32 	%r2, [_Z11Mul_Had_V_VPKfPfi_param_2];
	mov.u32 	%r3, %tid.x;
	mov.u32 	%r4, %ctaid.x;
	mov.u32 	%r5, %ntid.x;
	mad.lo.s32 	%r1, %r4, %r5, %r3;
	setp.ge.s32 	%p1, %r1, %r2;
	@%p1 bra 	$L__BB4_2;
	cvta.to.global.u64 	%rd3, %rd1;
	cvta.to.global.u64 	%rd4, %rd2;
	mul.wide.s32 	%rd5, %r1, 4;
	add.s64 	%rd6, %rd3, %rd5;
	ld.global.f32 	%f1, [%rd6];
	add.s64 	%rd7, %rd4, %rd5;
	ld.global.f32 	%f2, [%rd7];
	mul.f32 	%f3, %f1, %f2;
	st.global.f32 	[%rd7], %f3;
$L__BB4_2:
	ret;

}
	// .globl	_Z5Exp_VPfi
.visible .entry _Z5Exp_VPfi(
	.param .u64 .ptr .align 1 _Z5Exp_VPfi_param_0,
	.param .u32 _Z5Exp_VPfi_param_1
)
{
	.reg .pred 	%p<2>;
	.reg .b32 	%r<6>;
	.reg .b32 	%f<4>;
	.reg .b64 	%rd<5>;

	ld.param.u64 	%rd1, [_Z5Exp_VPfi_param_0];
	ld.param.u32 	%r2, [_Z5Exp_VPfi_param_1];
	mov.u32 	%r3, %tid.x;
	mov.u32 	%r4, %ctaid.x;
	mov.u32 	%r5, %ntid.x;
	mad.lo.s32 	%r1, %r4, %r5, %r3;
	setp.ge.s32 	%p1, %r1, %r2;
	@%p1 bra 	$L__BB5_2;
	cvta.to.global.u64 	%rd2, %rd1;
	mul.wide.s32 	%rd3, %r1, 4;
	add.s64 	%rd4, %rd2, %rd3;
	ld.global.f32 	%f1, [%rd4];
	mul.f32 	%f2, %f1, 0f3FB8AA3B;
	ex2.approx.f32 	%f3, %f2;
	st.global.f32 	[%rd4], %f3;
$L__BB5_2:
	ret;

}
	// .globl	_Z6Sqrt_VPfi
.visible .entry _Z6Sqrt_VPfi(
	.param .u64 .ptr .align 1 _Z6Sqrt_VPfi_param_0,
	.param .u32 _Z6Sqrt_VPfi_param_1
)
{
	.reg .pred 	%p<2>;
	.reg .b32 	%r<6>;
	.reg .b32 	%f<3>;
	.reg .b64 	%rd<5>;

	ld.param.u64 	%rd1, [_Z6Sqrt_VPfi_param_0];
	ld.param.u32 	%r2, [_Z6Sqrt_VPfi_param_1];
	mov.u32 	%r3, %tid.x;
	mov.u32 	%r4, %ctaid.x;
	mov.u32 	%r5, %ntid.x;
	mad.lo.s32 	%r1, %r4, %r5, %r3;
	setp.ge.s32 	%p1, %r1, %r2;
	@%p1 bra 	$L__BB6_2;
	cvta.to.global.u64 	%rd2, %rd1;
	mul.wide.s32 	%rd3, %r1, 4;
	add.s64 	%rd4, %rd2, %rd3;
	ld.global.f32 	%f1, [%rd4];
	sqrt.rn.f32 	%f2, %f1;
	st.global.f32 	[%rd4], %f2;
$L__BB6_2:
	ret;

}
	// .globl	_Z6Sign_VPfi
.visible .entry _Z6Sign_VPfi(
	.param .u64 .ptr .align 1 _Z6Sign_VPfi_param_0,
	.param .u32 _Z6Sign_VPfi_param_1
)
{
	.reg .pred 	%p<2>;
	.reg .b32 	%r<6>;
	.reg .b32 	%f<4>;
	.reg .b64 	%rd<5>;

	ld.param.u64 	%rd1, [_Z6Sign_VPfi_param_0];
	ld.param.u32 	%r2, [_Z6Sign_VPfi_param_1];
	mov.u32 	%r3, %tid.x;
	mov.u32 	%r4, %ctaid.x;
	mov.u32 	%r5, %ntid.x;
	mad.lo.s32 	%r1, %r4, %r5, %r3;
	setp.ge.s32 	%p1, %r1, %r2;
	@%p1 bra 	$L__BB7_2;
	cvta.to.global.u64 	%rd2, %rd1;
	mul.wide.s32 	%rd3, %r1, 4;
	add.s64 	%rd4, %rd2, %rd3;
	ld.global.f32 	%f1, [%rd4];
	mov.f32 	%f2, 0f3F800000;
	copysign.f32 	%f3, %f1, %f2;
	st.global.f32 	[%rd4], %f3;
$L__BB7_2:
	ret;

}
	// .globl	_Z5Rel_VPfi
.visible .entry _Z5Rel_VPfi(
	.param .u64 .ptr .align 1 _Z5Rel_VPfi_param_0,
	.param .u32 _Z5Rel_VPfi_param_1
)
{
	.reg .pred 	%p<2>;
	.reg .b32 	%r<6>;
	.reg .b32 	%f<5>;
	.reg .b64 	%rd<5>;

	ld.param.u64 	%rd1, [_Z5Rel_VPfi_param_0];
	ld.param.u32 	%r2, [_Z5Rel_VPfi_param_1];
	mov.u32 	%r3, %tid.x;
	mov.u32 	%r4, %ctaid.x;
	mov.u32 	%r5, %ntid.x;
	mad.lo.s32 	%r1, %r4, %r5, %r3;
	setp.ge.s32 	%p1, %r1, %r2;
	@%p1 bra 	$L__BB8_2;
	cvta.to.global.u64 	%rd2, %rd1;
	mul.wide.s32 	%rd3, %r1, 4;
	add.s64 	%rd4, %rd2, %rd3;
	ld.global.f32 	%f1, [%rd4];
	abs.f32 	%f2, %f1;
	add.f32 	%f3, %f1, %f2;
	mul.f32 	%f4, %f3, 0f3F000000;
	st.global.f32 	[%rd4], %f4;
$L__BB8_2:
	ret;

}
	// .globl	_Z5Log_VPfi
.visible .entry _Z5Log_VPfi(
	.param .u64 .ptr .align 1 _Z5Log_VPfi_param_0,
	.param .u32 _Z5Log_VPfi_param_1
)
{
	.reg .pred 	%p<2>;
	.reg .b32 	%r<6>;
	.reg .b32 	%f<4>;
	.reg .b64 	%rd<5>;

	ld.param.u64 	%rd1, [_Z5Log_VPfi_param_0];
	ld.param.u32 	%r2, [_Z5Log_VPfi_param_1];
	mov.u32 	%r3, %tid.x;
	mov.u32 	%r4, %ctaid.x;
	mov.u32 	%r5, %ntid.x;
	mad.lo.s32 	%r1, %r4, %r5, %r3;
	setp.ge.s32 	%p1, %r1, %r2;
	@%p1 bra 	$L__BB9_2;
	cvta.to.global.u64 	%rd2, %rd1;
	mul.wide.s32 	%rd3, %r1, 4;
	add.s64 	%rd4, %rd2, %rd3;
	ld.global.f32 	%f1, [%rd4];
	lg2.approx.f32 	%f2, %f1;
	mul.f32 	%f3, %f2, 0f3F317218;
	st.global.f32 	[%rd4], %f3;
$L__BB9_2:
	ret;

}


// ===== COMPILED SASS (sm_100) =====

	.target	sm_100

	.elftype	@"ET_EXEC"


//--------------------- .note.nv.tkinfo           --------------------------
	.section	.note.nv.tkinfo,"",@"SHT_NOTE"
	.sectionflags	@"SHF_NOTE_NV_TKINFO"
	.tkinfo
        /*0018*/ 	.word	0x00000002
        /*0030*/ 	.string	""
        /*0030*/ 	.string	"ptxas"
        /*0030*/ 	.string	"Cuda compilation tools, release 13.0, V13.0.88"
        /*0030*/ 	.string	"Build cuda_13.0.r13.0/compiler.36424714_0"
        /*0030*/ 	.string	"-arch sm_100 -m 64 "



//--------------------- .note.nv.cuinfo           --------------------------
	.section	.note.nv.cuinfo,"",@"SHT_NOTE"
	.sectionflags	@"SHF_NOTE_NV_CUINFO"
        /*0018*/ 	.short	0x0002
        /*001a*/ 	.short	0x0064
        /*001c*/ 	.short	0x0082
	.zero		2


//--------------------- .nv.info                  --------------------------
	.section	.nv.info,"",@"SHT_CUDA_INFO"
	.align	4


	//----- nvinfo : EIATTR_REGCOUNT
	.align		4
        /*0000*/ 	.byte	0x04, 0x2f
        /*0002*/ 	.short	(.L_1 - .L_0)
	.align		4
.L_0:
        /*0004*/ 	.word	index@(_Z7Sub_V_SPffi)
        /*0008*/ 	.word	0x00000008


	//----- nvinfo : EIATTR_FRAME_SIZE
	.align		4
.L_1:
        /*000c*/ 	.byte	0x04, 0x11
        /*000e*/ 	.short	(.L_3 - .L_2)
	.align		4
.L_2:
        /*0010*/ 	.word	index@(_Z7Sub_V_SPffi)
        /*0014*/ 	.word	0x00000000


	//----- nvinfo : EIATTR_REGCOUNT
	.align		4
.L_3:
        /*0018*/ 	.byte	0x04, 0x2f
        /*001a*/ 	.short	(.L_5 - .L_4)
	.align		4
.L_4:
        /*001c*/ 	.word	index@(_Z7Sub_S_VfPfi)
        /*0020*/ 	.word	0x00000008


	//----- nvinfo : EIATTR_FRAME_SIZE
	.align		4
.L_5:
        /*0024*/ 	.byte	0x04, 0x11
        /*0026*/ 	.short	(.L_7 - .L_6)
	.align		4
.L_6:
        /*0028*/ 	.word	index@(_Z7Sub_S_VfPfi)
        /*002c*/ 	.word	0x00000000


	//----- nvinfo : EIATTR_REGCOUNT
	.align		4
.L_7:
        /*0030*/ 	.byte	0x04, 0x2f
        /*0032*/ 	.short	(.L_9 - .L_8)
	.align		4
.L_8:
        /*0034*/ 	.word	index@(_Z7Add_V_SPffi)
        /*0038*/ 	.word	0x00000008


	//----- nvinfo : EIATTR_FRAME_SIZE
	.align		4
.L_9:
        /*003c*/ 	.byte	0x04, 0x11
        /*003e*/ 	.short	(.L_11 - .L_10)
	.align		4
.L_10:
        /*0040*/ 	.word	index@(_Z7Add_V_SPffi)
        /*0044*/ 	.word	0x00000000


	//----- nvinfo : EIATTR_REGCOUNT
	.align		4
.L_11:
        /*0048*/ 	.byte	0x04, 0x2f
        /*004a*/ 	.short	(.L_13 - .L_12)
	.align		4
.L_12:
        /*004c*/ 	.word	index@(_Z7Add_V_VPKfiPfii)
        /*0050*/ 	.word	0x0000000c


	//----- nvinfo : EIATTR_FRAME_SIZE
	.align		4
.L_13:
        /*0054*/ 	.byte	0x04, 0x11
        /*0056*/ 	.short	(.L_15 - .L_14)
	.align		4
.L_14:
        /*0058*/ 	.word	index@(_Z7Add_V_VPKfiPfii)
        /*005c*/ 	.word	0x00000000


	//----- nvinfo : EIATTR_REGCOUNT
	.align		4
.L_15:
        /*0060*/ 	.byte	0x04, 0x2f
        /*0062*/ 	.short	(.L_17 - .L_16)
	.align		4
.L_16:
        /*0064*/ 	.word	index@(_Z11Mul_Had_V_VPKfPfi)
        /*0068*/ 	.word	0x0000000a


	//----- nvinfo : EIATTR_FRAME_SIZE
	.align		4
.L_17:
        /*006c*/ 	.byte	0x04, 0x11
        /*006e*/ 	.short	(.L_19 - .L_18)
	.align		4
.L_18:
        /*0070*/ 	.word	index@(_Z11Mul_Had_V_VPKfPfi)
        /*0074*/ 	.word	0x00000000


	//----- nvinfo : EIATTR_REGCOUNT
	.align		4
.L_19:
        /*0078*/ 	.byte	0x04, 0x2f
        /*007a*/ 	.short	(.L_21 - .L_20)
	.align		4
.L_20:
        /*007c*/ 	.word	index@(_Z5Exp_VPfi)
        /*0080*/ 	.word	0x00000008


	//----- nvinfo : EIATTR_FRAME_SIZE
	.align		4
.L_21:
        /*0084*/ 	.byte	0x04, 0x11
        /*0086*/ 	.short	(.L_23 - .L_22)
	.align		4
.L_22:
        /*0088*/ 	.word	index@(_Z5Exp_VPfi)
        /*008c*/ 	.word	0x00000000


	//----- nvinfo : EIATTR_REGCOUNT
	.align		4
.L_23:
        /*0090*/ 	.byte	0x04, 0x2f
        /*0092*/ 	.short	(.L_25 - .L_24)
	.align		4
.L_24:
        /*0094*/ 	.word	index@(_Z6Sqrt_VPfi)
        /*0098*/ 	.word	0x0000000c


	//----- nvinfo : EIATTR_FRAME_SIZE
	.align		4
.L_25:
        /*009c*/ 	.byte	0x04, 0x11
        /*009e*/ 	.short	(.L_27 - .L_26)
	.align		4
.L_26:
        /*00a0*/ 	.word	index@($__internal_0_$__cuda_sm20_sqrt_rn_f32_slowpath)
        /*00a4*/ 	.word	0x00000000


	//----- nvinfo : EIATTR_FRAME_SIZE
	.align		4
.L_27:
        /*00a8*/ 	.byte	0x04, 0x11
        /*00aa*/ 	.short	(.L_29 - .L_28)
	.align		4
.L_28:
        /*00ac*/ 	.word	index@(_Z6Sqrt_VPfi)
        /*00b0*/ 	.word	0x00000000


	//----- nvinfo : EIATTR_REGCOUNT
	.align		4
.L_29:
        /*00b4*/ 	.byte	0x04, 0x2f
        /*00b6*/ 	.short	(.L_31 - .L_30)
	.align		4
.L_30:
        /*00b8*/ 	.word	index@(_Z6Sign_VPfi)
        /*00bc*/ 	.word	0x00000008


	//----- nvinfo : EIATTR_FRAME_SIZE
	.align		4
.L_31:
        /*00c0*/ 	.byte	0x04, 0x11
        /*00c2*/ 	.short	(.L_33 - .L_32)
	.align		4
.L_32:
        /*00c4*/ 	.word	index@(_Z6Sign_VPfi)
        /*00c8*/ 	.word	0x00000000


	//----- nvinfo : EIATTR_REGCOUNT
	.align		4
.L_33:
        /*00cc*/ 	.byte	0x04, 0x2f
        /*00ce*/ 	.short	(.L_35 - .L_34)
	.align		4
.L_34:
        /*00d0*/ 	.word	index@(_Z5Rel_VPfi)
        /*00d4*/ 	.word	0x00000008


	//----- nvinfo : EIATTR_FRAME_SIZE
	.align		4
.L_35:
        /*00d8*/ 	.byte	0x04, 0x11
        /*00da*/ 	.short	(.L_37 - .L_36)
	.align		4
.L_36:
        /*00dc*/ 	.word	index@(_Z5Rel_VPfi)
        /*00e0*/ 	.word	0x00000000


	//----- nvinfo : EIATTR_REGCOUNT
	.align		4
.L_37:
        /*00e4*/ 	.byte	0x04, 0x2f
        /*00e6*/ 	.short	(.L_39 - .L_38)
	.align		4
.L_38:
        /*00e8*/ 	.word	index@(_Z5Log_VPfi)
        /*00ec*/ 	.word	0x00000008


	//----- nvinfo : EIATTR_FRAME_SIZE
	.align		4
.L_39:
        /*00f0*/ 	.byte	0x04, 0x11
        /*00f2*/ 	.short	(.L_41 - .L_40)
	.align		4
.L_40:
        /*00f4*/ 	.word	index@(_Z5Log_VPfi)
        /*00f8*/ 	.word	0x00000000


	//----- nvinfo : EIATTR_MIN_STACK_SIZE
	.align		4
.L_41:
        /*00fc*/ 	.byte	0x04, 0x12
        /*00fe*/ 	.short	(.L_43 - .L_42)
	.align		4
.L_42:
        /*0100*/ 	.word	index@(_Z5Log_VPfi)
        /*0104*/ 	.word	0x00000000


	//----- nvinfo : EIATTR_MIN_STACK_SIZE
	.align		4
.L_43:
        /*0108*/ 	.byte	0x04, 0x12
        /*010a*/ 	.short	(.L_45 - .L_44)
	.align		4
.L_44:
        /*010c*/ 	.word	index@(_Z5Rel_VPfi)
        /*0110*/ 	.word	0x00000000


	//----- nvinfo : EIATTR_MIN_STACK_SIZE
	.align		4
.L_45:
        /*0114*/ 	.byte	0x04, 0x12
        /*0116*/ 	.short	(.L_47 - .L_46)
	.align		4
.L_46:
        /*0118*/ 	.word	index@(_Z6Sign_VPfi)
        /*011c*/ 	.word	0x00000000


	//----- nvinfo : EIATTR_MIN_STACK_SIZE
	.align		4
.L_47:
        /*0120*/ 	.byte	0x04, 0x12
        /*0122*/ 	.short	(.L_49 - .L_48)
	.align		4
.L_48:
        /*0124*/ 	.word	index@(_Z6Sqrt_VPfi)
        /*0128*/ 	.word	0x00000000


	//----- nvinfo : EIATTR_MIN_STACK_SIZE
	.align		4
.L_49:
        /*012c*/ 	.byte	0x04, 0x12
        /*012e*/ 	.short	(.L_51 - .L_50)
	.align		4
.L_50:
        /*0130*/ 	.word	index@(_Z5Exp_VPfi)
        /*0134*/ 	.word	0x00000000


	//----- nvinfo : EIATTR_MIN_STACK_SIZE
	.align		4
.L_51:
        /*0138*/ 	.byte	0x04, 0x12
        /*013a*/ 	.short	(.L_53 - .L_52)
	.align		4
.L_52:
        /*013c*/ 	.word	index@(_Z11Mul_Had_V_VPKfPfi)
        /*0140*/ 	.word	0x00000000


	//----- nvinfo : EIATTR_MIN_STACK_SIZE
	.align		4
.L_53:
        /*0144*/ 	.byte	0x04, 0x12
        /*0146*/ 	.short	(.L_55 - .L_54)
	.align		4
.L_54:
        /*0148*/ 	.word	index@(_Z7Add_V_VPKfiPfii)
        /*014c*/ 	.word	0x00000000


	//----- nvinfo : EIATTR_MIN_STACK_SIZE
	.align		4
.L_55:
        /*0150*/ 	.byte	0x04, 0x12
        /*0152*/ 	.short	(.L_57 - .L_56)
	.align		4
.L_56:
        /*0154*/ 	.word	index@(_Z7Add_V_SPffi)
        /*0158*/ 	.word	0x00000000


	//----- nvinfo : EIATTR_MIN_STACK_SIZE
	.align		4
.L_57:
        /*015c*/ 	.byte	0x04, 0x12
        /*015e*/ 	.short	(.L_59 - .L_58)
	.align		4
.L_58:
        /*0160*/ 	.word	index@(_Z7Sub_S_VfPfi)
        /*0164*/ 	.word	0x00000000


	//----- nvinfo : EIATTR_MIN_STACK_SIZE
	.align		4
.L_59:
        /*0168*/ 	.byte	0x04, 0x12
        /*016a*/ 	.short	(.L_61 - .L_60)
	.align		4
.L_60:
        /*016c*/ 	.word	index@(_Z7Sub_V_SPffi)
        /*0170*/ 	.word	0x00000000
.L_61:


//--------------------- .nv.compat                --------------------------
	.section	.nv.compat,"",@"SHT_CUDA_COMPAT_INFO"
	.align	4
        /*0000*/ 	.byte	0x02, 0x09, 0x00, 0x00, 0x02, 0x02, 0x01, 0x00, 0x02, 0x05, 0x05, 0x00, 0x03, 0x07, 0x01, 0x01
        /*0010*/ 	.byte	0x02, 0x03, 0x00, 0x00, 0x02, 0x06, 0x01, 0x00, 0x04, 0x0b, 0x08, 0x00, 0x01, 0x00, 0x00, 0x00
        /*0020*/ 	.byte	0x00, 0x00, 0x00, 0x00


//--------------------- .nv.info._Z5Log_VPfi      --------------------------
	.section	.nv.info._Z5Log_VPfi,"",@"SHT_CUDA_INFO"
	.sectionflags	@""
	.align	4


	//----- nvinfo : EIATTR_CUDA_API_VERSION
	.align		4
        /*0000*/ 	.byte	0x04, 0x37
        /*0002*/ 	.short	(.L_63 - .L_62)
.L_62:
        /*0004*/ 	.word	0x00000082


	//----- nvinfo : EIATTR_KPARAM_INFO
	.align		4
.L_63:
        /*0008*/ 	.byte	0x04, 0x17
        /*000a*/ 	.short	(.L_65 - .L_64)
.L_64:
        /*000c*/ 	.word	0x00000000
        /*0010*/ 	.short	0x0001
        /*0012*/ 	.short	0x0008
        /*0014*/ 	.byte	0x00, 0xf0, 0x11, 0x00


	//----- nvinfo : EIATTR_KPARAM_INFO
	.align		4
.L_65:
        /*0018*/ 	.byte	0x04, 0x17
        /*001a*/ 	.short	(.L_67 - .L_66)
.L_66:
        /*001c*/ 	.word	0x00000000
        /*0020*/ 	.short	0x0000
        /*0022*/ 	.short	0x0000
        /*0024*/ 	.byte	0x00, 0xf5, 0x21, 0x00


	//----- nvinfo : EIATTR_SPARSE_MMA_MASK
	.align		4
.L_67:
        /*0028*/ 	.byte	0x03, 0x50
        /*002a*/ 	.short	0x0000


	//----- nvinfo : EIATTR_MAXREG_COUNT
	.align		4
        /*002c*/ 	.byte	0x03, 0x1b
        /*002e*/ 	.short	0x00ff


	//----- nvinfo : EIATTR_MERCURY_ISA_VERSION
	.align		4
        /*0030*/ 	.byte	0x03, 0x5f
        /*0032*/ 	.short	0x0101


	//----- nvinfo : EIATTR_VRC_CTA_INIT_COUNT
	.align		4
        /*0034*/ 	.byte	0x02, 0x4a
	.zero		1
	.zero		1


	//----- nvinfo : EIATTR_EXIT_INSTR_OFFSETS
	.align		4
        /*0038*/ 	.byte	0x04, 0x1c
        /*003a*/ 	.short	(.L_69 - .L_68)


	//   ....[0]....
.L_68:
        /*003c*/ 	.word	0x00000070


	//   ....[1]....
        /*0040*/ 	.word	0x00000120


	//----- nvinfo : EIATTR_CBANK_PARAM_SIZE
	.align		4
.L_69:
        /*0044*/ 	.byte	0x03, 0x19
        /*0046*/ 	.short	0x000c


	//----- nvinfo : EIATTR_PARAM_CBANK
	.align		4
        /*0048*/ 	.byte	0x04, 0x0a
        /*004a*/ 	.short	(.L_71 - .L_70)
	.align		4
.L_70:
        /*004c*/ 	.word	index@(.nv.constant0._Z5Log_VPfi)
        /*0050*/ 	.short	0x0380
        /*0052*/ 	.short	0x000c


	//----- nvinfo : EIATTR_SW_WAR
	.align		4
.L_71:
        /*0054*/ 	.byte	0x04, 0x36
        /*0056*/ 	.short	(.L_73 - .L_72)
.L_72:
        /*0058*/ 	.word	0x00000008
.L_73:


//--------------------- .nv.info._Z5Rel_VPfi      --------------------------
	.section	.nv.info._Z5Rel_VPfi,"",@"SHT_CUDA_INFO"
	.sectionflags	@""
	.align	4


	//----- nvinfo : EIATTR_CUDA_API_VERSION
	.align		4
        /*0000*/ 	.byte	0x04, 0x37
        /*0002*/ 	.short	(.L_75 - .L_74)
.L_74:
        /*0004*/ 	.word	0x00000082


	//----- nvinfo : EIATTR_KPARAM_INFO
	.align		4
.L_75:
        /*0008*/ 	.byte	0x04, 0x17
        /*000a*/ 	.short	(.L_77 - .L_76)
.L_76:
        /*000c*/ 	.word	0x00000000
        /*0010*/ 	.short	0x0001
        /*0012*/ 	.short	0x0008
        /*0014*/ 	.byte	0x00, 0xf0, 0x11, 0x00


	//----- nvinfo : EIATTR_KPARAM_INFO
	.align		4
.L_77:
        /*0018*/ 	.byte	0x04, 0x17
        /*001a*/ 	.short	(.L_79 - .L_78)
.L_78:
        /*001c*/ 	.word	0x00000000
        /*0020*/ 	.short	0x0000
        /*0022*/ 	.short	0x0000
        /*0024*/ 	.byte	0x00, 0xf5, 0x21, 0x00


	//----- nvinfo : EIATTR_SPARSE_MMA_MASK
	.align		4
.L_79:
        /*0028*/ 	.byte	0x03, 0x50
        /*002a*/ 	.short	0x0000


	//----- nvinfo : EIATTR_MAXREG_COUNT
	.align		4
        /*002c*/ 	.byte	0x03, 0x1b
        /*002e*/ 	.short	0x00ff


	//----- nvinfo : EIATTR_MERCURY_ISA_VERSION
	.align		4
        /*0030*/ 	.byte	0x03, 0x5f
        /*0032*/ 	.short	0x0101


	//----- nvinfo : EIATTR_VRC_CTA_INIT_COUNT
	.align		4
        /*0034*/ 	.byte	0x02, 0x4a
	.zero		1
	.zero		1


	//----- nvinfo : EIATTR_EXIT_INSTR_OFFSETS
	.align		4
        /*0038*/ 	.byte	0x04, 0x1c
        /*003a*/ 	.short	(.L_81 - .L_80)


	//   ....[0]....
.L_80:
        /*003c*/ 	.word	0x00000070


	//   ....[1]....
        /*0040*/ 	.word	0x000000f0


	//----- nvinfo : EIATTR_CBANK_PARAM_SIZE
	.align		4
.L_81:
        /*0044*/ 	.byte	0x03, 0x19
        /*0046*/ 	.short	0x000c


	//----- nvinfo : EIATTR_PARAM_CBANK
	.align		4
        /*0048*/ 	.byte	0x04, 0x0a
        /*004a*/ 	.short	(.L_83 - .L_82)
	.align		4
.L_82:
        /*004c*/ 	.word	index@(.nv.constant0._Z5Rel_VPfi)
        /*0050*/ 	.short	0x0380
        /*0052*/ 	.short	0x000c


	//----- nvinfo : EIATTR_SW_WAR
	.align		4
.L_83:
        /*0054*/ 	.byte	0x04, 0x36
        /*0056*/ 	.short	(.L_85 - .L_84)
.L_84:
        /*0058*/ 	.word	0x00000008
.L_85:


//--------------------- .nv.info._Z6Sign_VPfi     --------------------------
	.section	.nv.info._Z6Sign_VPfi,"",@"SHT_CUDA_INFO"
	.sectionflags	@""
	.align	4


	//----- nvinfo : EIATTR_CUDA_API_VERSION
	.align		4
        /*0000*/ 	.byte	0x04, 0x37
        /*0002*/ 	.short	(.L_87 - .L_86)
.L_86:
        /*0004*/ 	.word	0x00000082


	//----- nvinfo : EIATTR_KPARAM_INFO
	.align		4
.L_87:
        /*0008*/ 	.byte	0x04, 0x17
        /*000a*/ 	.short	(.L_89 - .L_88)
.L_88:
        /*000c*/ 	.word	0x00000000
        /*0010*/ 	.short	0x0001
        /*0012*/ 	.short	0x0008
        /*0014*/ 	.byte	0x00, 0xf0, 0x11, 0x00


	//----- nvinfo : EIATTR_KPARAM_INFO
	.align		4
.L_89:
        /*0018*/ 	.byte	0x04, 0x17
        /*001a*/ 	.short	(.L_91 - .L_90)
.L_90:
        /*001c*/ 	.word	0x00000000
        /*0020*/ 	.short	0x0000
        /*0022*/ 	.short	0x0000
        /*0024*/ 	.byte	0x00, 0xf5, 0x21, 0x00


	//----- nvinfo : EIATTR_SPARSE_MMA_MASK
	.align		4
.L_91:
        /*0028*/ 	.byte	0x03, 0x50
        /*002a*/ 	.short	0x0000


	//----- nvinfo : EIATTR_MAXREG_COUNT
	.align		4
        /*002c*/ 	.byte	0x03, 0x1b
        /*002e*/ 	.short	0x00ff


	//----- nvinfo : EIATTR_MERCURY_ISA_VERSION
	.align		4
        /*0030*/ 	.byte	0x03, 0x5f
        /*0032*/ 	.short	0x0101


	//----- nvinfo : EIATTR_VRC_CTA_INIT_COUNT
	.align		4
        /*0034*/ 	.byte	0x02, 0x4a
	.zero		1
	.zero		1


	//----- nvinfo : EIATTR_EXIT_INSTR_OFFSETS
	.align		4
        /*0038*/ 	.byte	0x04, 0x1c
        /*003a*/ 	.short	(.L_93 - .L_92)


	//   ....[0]....
.L_92:
        /*003c*/ 	.word	0x00000070


	//   ....[1]....
        /*0040*/ 	.word	0x000000f0


	//----- nvinfo : EIATTR_CBANK_PARAM_SIZE
	.align		4
.L_93:
        /*0044*/ 	.byte	0x03, 0x19
        /*0046*/ 	.short	0x000c


	//----- nvinfo : EIATTR_PARAM_CBANK
	.align		4
        /*0048*/ 	.byte	0x04, 0x0a
        /*004a*/ 	.short	(.L_95 - .L_94)
	.align		4
.L_94:
        /*004c*/ 	.word	index@(.nv.constant0._Z6Sign_VPfi)
        /*0050*/ 	.short	0x0380
        /*0052*/ 	.short	0x000c


	//----- nvinfo : EIATTR_SW_WAR
	.align		4
.L_95:
        /*0054*/ 	.byte	0x04, 0x36
        /*0056*/ 	.short	(.L_97 - .L_96)
.L_96:
        /*0058*/ 	.word	0x00000008
.L_97:


//--------------------- .nv.info._Z6Sqrt_VPfi     --------------------------
	.section	.nv.info._Z6Sqrt_VPfi,"",@"SHT_CUDA_INFO"
	.sectionflags	@""
	.align	4


	//----- nvinfo : EIATTR_CUDA_API_VERSION
	.align		4
        /*0000*/ 	.byte	0x04, 0x37
        /*0002*/ 	.short	(.L_99 - .L_98)
.L_98:
        /*0004*/ 	.word	0x00000082


	//----- nvinfo : EIATTR_KPARAM_INFO
	.align		4
.L_99:
        /*0008*/ 	.byte	0x04, 0x17
        /*000a*/ 	.short	(.L_101 - .L_100)
.L_100:
        /*000c*/ 	.word	0x00000000
        /*0010*/ 	.short	0x0001
        /*0012*/ 	.short	0x0008
        /*0014*/ 	.byte	0x00, 0xf0, 0x11, 0x00


	//----- nvinfo : EIATTR_KPARAM_INFO
	.align		4
.L_101:
        /*0018*/ 	.byte	0x04, 0x17
        /*001a*/ 	.short	(.L_103 - .L_102)
.L_102:
        /*001c*/ 	.word	0x00000000
        /*0020*/ 	.short	0x0000
        /*0022*/ 	.short	0x0000
        /*0024*/ 	.byte	0x00, 0xf5, 0x21, 0x00


	//----- nvinfo : EIATTR_SPARSE_MMA_MASK
	.align		4
.L_103:
        /*0028*/ 	.byte	0x03, 0x50
        /*002a*/ 	.short	0x0000


	//----- nvinfo : EIATTR_MAXREG_COUNT
	.align		4
        /*002c*/ 	.byte	0x03, 0x1b
        /*002e*/ 	.short	0x00ff


	//----- nvinfo : EIATTR_MERCURY_ISA_VERSION
	.align		4
        /*0030*/ 	.byte	0x03, 0x5f
        /*0032*/ 	.short	0x0101


	//----- nvinfo : EIATTR_VRC_CTA_INIT_COUNT
	.align		4
        /*0034*/ 	.byte	0x02, 0x4a
	.zero		1
	.zero		1


	//----- nvinfo : EIATTR_EXIT_INSTR_OFFSETS
	.align		4
        /*0038*/ 	.byte	0x04, 0x1c
        /*003a*/ 	.short	(.L_105 - .L_104)


	//   ....[0]....
.L_104:
        /*003c*/ 	.word	0x00000070


	//   ....[1]....
        /*0040*/ 	.word	0x000001b0


	//----- nvinfo : EIATTR_CRS_STACK_SIZE
	.align		4
.L_105:
        /*0044*/ 	.byte	0x04, 0x1e
        /*0046*/ 	.short	(.L_107 - .L_106)
.L_106:
        /*0048*/ 	.word	0x00000000


	//----- nvinfo : EIATTR_CBANK_PARAM_SIZE
	.align		4
.L_107:
        /*004c*/ 	.byte	0x03, 0x19
        /*004e*/ 	.short	0x000c


	//----- nvinfo : EIATTR_PARAM_CBANK
	.align		4
        /*0050*/ 	.byte	0x04, 0x0a
        /*0052*/ 	.short	(.L_109 - .L_108)
	.align		4
.L_108:
        /*0054*/ 	.word	index@(.nv.constant0._Z6Sqrt_VPfi)
        /*0058*/ 	.short	0x0380
        /*005a*/ 	.short	0x000c


	//----- nvinfo : EIATTR_SW_WAR
	.align		4
.L_109:
        /*005c*/ 	.byte	0x04, 0x36
        /*005e*/ 	.short	(.L_111 - .L_110)
.L_110:
        /*0060*/ 	.word	0x00000008
.L_111:


//--------------------- .nv.info._Z5Exp_VPfi      --------------------------
	.section	.nv.info._Z5Exp_VPfi,"",@"SHT_CUDA_INFO"
	.sectionflags	@""
	.align	4


	//----- nvinfo : EIATTR_CUDA_API_VERSION
	.align		4
        /*0000*/ 	.byte	0x04, 0x37
        /*0002*/ 	.short	(.L_113 - .L_112)
.L_112:
        /*0004*/ 	.word	0x00000082


	//----- nvinfo : EIATTR_KPARAM_INFO
	.align		4
.L_113:
        /*0008*/ 	.byte	0x04, 0x17
        /*000a*/ 	.short	(.L_115 - .L_114)
.L_114:
        /*000c*/ 	.word	0x00000000
        /*0010*/ 	.short	0x0001
        /*0012*/ 	.short	0x0008
        /*0014*/ 	.byte	0x00, 0xf0, 0x11, 0x00


	//----- nvinfo : EIATTR_KPARAM_INFO
	.align		4
.L_115:
        /*0018*/ 	.byte	0x04, 0x17
        /*001a*/ 	.short	(.L_117 - .L_116)
.L_116:
        /*001c*/ 	.word	0x00000000
        /*0020*/ 	.short	0x0000
        /*0022*/ 	.short	0x0000
        /*0024*/ 	.byte	0x00, 0xf5, 0x21, 0x00


	//----- nvinfo : EIATTR_SPARSE_MMA_MASK
	.align		4
.L_117:
        /*0028*/ 	.byte	0x03, 0x50
        /*002a*/ 	.short	0x0000


	//----- nvinfo : EIATTR_MAXREG_COUNT
	.align		4
        /*002c*/ 	.byte	0x03, 0x1b
        /*002e*/ 	.short	0x00ff


	//----- nvinfo : EIATTR_MERCURY_ISA_VERSION
	.align		4
        /*0030*/ 	.byte	0x03, 0x5f
        /*0032*/ 	.short	0x0101


	//----- nvinfo : EIATTR_VRC_CTA_INIT_COUNT
	.align		4
        /*0034*/ 	.byte	0x02, 0x4a
	.zero		1
	.zero		1


	//----- nvinfo : EIATTR_EXIT_INSTR_OFFSETS
	.align		4
        /*0038*/ 	.byte	0x04, 0x1c
        /*003a*/ 	.short	(.L_119 - .L_118)


	//   ....[0]....
.L_118:
        /*003c*/ 	.word	0x00000070


	//   ....[1]....
        /*0040*/ 	.word	0x00000120


	//----- nvinfo : EIATTR_CBANK_PARAM_SIZE
	.align		4
.L_119:
        /*0044*/ 	.byte	0x03, 0x19
        /*0046*/ 	.short	0x000c


	//----- nvinfo : EIATTR_PARAM_CBANK
	.align		4
        /*0048*/ 	.byte	0x04, 0x0a
        /*004a*/ 	.short	(.L_121 - .L_120)
	.align		4
.L_120:
        /*004c*/ 	.word	index@(.nv.constant0._Z5Exp_VPfi)
        /*0050*/ 	.short	0x0380
        /*0052*/ 	.short	0x000c


	//----- nvinfo : EIATTR_SW_WAR
	.align		4
.L_121:
        /*0054*/ 	.byte	0x04, 0x36
        /*0056*/ 	.short	(.L_123 - .L_122)
.L_122:
        /*0058*/ 	.word	0x00000008
.L_123:


//--------------------- .nv.info._Z11Mul_Had_V_VPKfPfi --------------------------
	.section	.nv.info._Z11Mul_Had_V_VPKfPfi,"",@"SHT_CUDA_INFO"
	.sectionflags	@""
	.align	4


	//----- nvinfo : EIATTR_CUDA_API_VERSION
	.align		4
        /*0000*/ 	.byte	0x04, 0x37
        /*0002*/ 	.short	(.L_125 - .L_124)
.L_124:
        /*0004*/ 	.word	0x00000082


	//----- nvinfo : EIATTR_KPARAM_INFO
	.align		4
.L_125:
        /*0008*/ 	.byte	0x04, 0x17
        /*000a*/ 	.short	(.L_127 - .L_126)
.L_126:
        /*000c*/ 	.word	0x00000000
        /*0010*/ 	.short	0x0002
        /*0012*/ 	.short	0x0010
        /*0014*/ 	.byte	0x00, 0xf0, 0x11, 0x00


	//----- nvinfo : EIATTR_KPARAM_INFO
	.align		4
.L_127:
        /*0018*/ 	.byte	0x04, 0x17
        /*001a*/ 	.short	(.L_129 - .L_128)
.L_128:
        /*001c*/ 	.word	0x00000000
        /*0020*/ 	.short	0x0001
        /*0022*/ 	.short	0x0008
        /*0024*/ 	.byte	0x00, 0xf5, 0x21, 0x00


	//----- nvinfo : EIATTR_KPARAM_INFO
	.align		4
.L_129:
        /*0028*/ 	.byte	0x04, 0x17
        /*002a*/ 	.short	(.L_131 - .L_130)
.L_130:
        /*002c*/ 	.word	0x00000000
        /*0030*/ 	.short	0x0000
        /*0032*/ 	.short	0x0000
        /*0034*/ 	.byte	0x00, 0xf5, 0x21, 0x00


	//----- nvinfo : EIATTR_SPARSE_MMA_MASK
	.align		4
.L_131:
        /*0038*/ 	.byte	0x03, 0x50
        /*003a*/ 	.short	0x0000


	//----- nvinfo : EIATTR_MAXREG_COUNT
	.align		4
        /*003c*/ 	.byte	0x03, 0x1b
        /*003e*/ 	.short	0x00ff


	//----- nvinfo : EIATTR_MERCURY_ISA_VERSION
	.align		4
        /*0040*/ 	.byte	0x03, 0x5f
        /*0042*/ 	.short	0x0101


	//----- nvinfo : EIATTR_VRC_CTA_INIT_COUNT
	.align		4
        /*0044*/ 	.byte	0x02, 0x4a
	.zero		1
	.zero		1


	//----- nvinfo : EIATTR_EXIT_INSTR_OFFSETS
	.align		4
        /*0048*/ 	.byte	0x04, 0x1c
        /*004a*/ 	.short	(.L_133 - .L_132)


	//   ....[0]....
.L_132:
        /*004c*/ 	.word	0x00000070


	//   ....[1]....
        /*0050*/ 	.word	0x00000110


	//----- nvinfo : EIATTR_CBANK_PARAM_SIZE
	.align		4
.L_133:
        /*0054*/ 	.byte	0x03, 0x19
        /*0056*/ 	.short	0x0014


	//----- nvinfo : EIATTR_PARAM_CBANK
	.align		4
        /*0058*/ 	.byte	0x04, 0x0a
        /*005a*/ 	.short	(.L_135 - .L_134)
	.align		4
.L_134:
        /*005c*/ 	.word	index@(.nv.constant0._Z11Mul_Had_V_VPKfPfi)
        /*0060*/ 	.short	0x0380
        /*0062*/ 	.short	0x0014


	//----- nvinfo : EIATTR_SW_WAR
	.align		4
.L_135:
        /*0064*/ 	.byte	0x04, 0x36
        /*0066*/ 	.short	(.L_137 - .L_136)
.L_136:
        /*0068*/ 	.word	0x00000008
.L_137:


//--------------------- .nv.info._Z7Add_V_VPKfiPfii --------------------------
	.section	.nv.info._Z7Add_V_VPKfiPfii,"",@"SHT_CUDA_INFO"
	.sectionflags	@""
	.align	4


	//----- nvinfo : EIATTR_CUDA_API_VERSION
	.align		4
        /*0000*/ 	.byte	0x04, 0x37
        /*0002*/ 	.short	(.L_139 - .L_138)
.L_138:
        /*0004*/ 	.word	0x00000082


	//----- nvinfo : EIATTR_KPARAM_INFO
	.align		4
.L_139:
        /*0008*/ 	.byte	0x04, 0x17
        /*000a*/ 	.short	(.L_141 - .L_140)
.L_140:
        /*000c*/ 	.word	0x00000000
        /*0010*/ 	.short	0x0004
        /*0012*/ 	.short	0x001c
        /*0014*/ 	.byte	0x00, 0xf0, 0x11, 0x00


	//----- nvinfo : EIATTR_KPARAM_INFO
	.align		4
.L_141:
        /*0018*/ 	.byte	0x04, 0x17
        /*001a*/ 	.short	(.L_143 - .L_142)
.L_142:
        /*001c*/ 	.word	0x00000000
        /*0020*/ 	.short	0x0003
        /*0022*/ 	.short	0x0018
        /*0024*/ 	.byte	0x00, 0xf0, 0x11, 0x00


	//----- nvinfo : EIATTR_KPARAM_INFO
	.align		4
.L_143:
        /*0028*/ 	.byte	0x04, 0x17
        /*002a*/ 	.short	(.L_145 - .L_144)
.L_144:
        /*002c*/ 	.word	0x00000000
        /*0030*/ 	.short	0x0002
        /*0032*/ 	.short	0x0010
        /*0034*/ 	.byte	0x00, 0xf5, 0x21, 0x00


	//----- nvinfo : EIATTR_KPARAM_INFO
	.align		4
.L_145:
        /*0038*/ 	.byte	0x04, 0x17
        /*003a*/ 	.short	(.L_147 - .L_146)
.L_146:
        /*003c*/ 	.word	0x00000000
        /*0040*/ 	.short	0x0001
        /*0042*/ 	.short	0x0008
        /*0044*/ 	.byte	0x00, 0xf0, 0x11, 0x00


	//----- nvinfo : EIATTR_KPARAM_INFO
	.align		4
.L_147:
        /*0048*/ 	.byte	0x04, 0x17
        /*004a*/ 	.short	(.L_149 - .L_148)
.L_148:
        /*004c*/ 	.word	0x00000000
        /*0050*/ 	.short	0x0000
        /*0052*/ 	.short	0x0000
        /*0054*/ 	.byte	0x00, 0xf5, 0x21, 0x00


	//----- nvinfo : EIATTR_SPARSE_MMA_MASK
	.align		4
.L_149:
        /*0058*/ 	.byte	0x03, 0x50
        /*005a*/ 	.short	0x0000


	//----- nvinfo : EIATTR_MAXREG_COUNT
	.align		4
        /*005c*/ 	.byte	0x03, 0x1b
        /*005e*/ 	.short	0x00ff


	//----- nvinfo : EIATTR_MERCURY_ISA_VERSION
	.align		4
        /*0060*/ 	.byte	0x03, 0x5f
        /*0062*/ 	.short	0x0101


	//----- nvinfo : EIATTR_VRC_CTA_INIT_COUNT
	.align		4
        /*0064*/ 	.byte	0x02, 0x4a
	.zero		1
	.zero		1


	//----- nvinfo : EIATTR_EXIT_INSTR_OFFSETS
	.align		4
        /*0068*/ 	.byte	0x04, 0x1c
        /*006a*/ 	.short	(.L_151 - .L_150)


	//   ....[0]....
.L_150:
        /*006c*/ 	.word	0x00000070


	//   ....[1]....
        /*0070*/ 	.word	0x00000150


	//----- nvinfo : EIATTR_CBANK_PARAM_SIZE
	.align		4
.L_151:
        /*0074*/ 	.byte	0x03, 0x19
        /*0076*/ 	.short	0x0020


	//----- nvinfo : EIATTR_PARAM_CBANK
	.align		4
        /*0078*/ 	.byte	0x04, 0x0a
        /*007a*/ 	.short	(.L_153 - .L_152)
	.align		4
.L_152:
        /*007c*/ 	.word	index@(.nv.constant0._Z7Add_V_VPKfiPfii)
        /*0080*/ 	.short	0x0380
        /*0082*/ 	.short	0x0020


	//----- nvinfo : EIATTR_SW_WAR
	.align		4
.L_153:
        /*0084*/ 	.byte	0x04, 0x36
        /*0086*/ 	.short	(.L_155 - .L_154)
.L_154:
        /*0088*/ 	.word	0x00000008
.L_155:


//--------------------- .nv.info._Z7Add_V_SPffi   --------------------------
	.section	.nv.info._Z7Add_V_SPffi,"",@"SHT_CUDA_INFO"
	.sectionflags	@""
	.align	4


	//----- nvinfo : EIATTR_CUDA_API_VERSION
	.align		4
        /*0000*/ 	.byte	0x04, 0x37
        /*0002*/ 	.short	(.L_157 - .L_156)
.L_156:
        /*0004*/ 	.word	0x00000082


	//----- nvinfo : EIATTR_KPARAM_INFO
	.align		4
.L_157:
        /*0008*/ 	.byte	0x04, 0x17
        /*000a*/ 	.short	(.L_159 - .L_158)
.L_158:
        /*000c*/ 	.word	0x00000000
        /*0010*/ 	.short	0x0002
        /*0012*/ 	.short	0x000c
        /*0014*/ 	.byte	0x00, 0xf0, 0x11, 0x00


	//----- nvinfo : EIATTR_KPARAM_INFO
	.align		4
.L_159:
        /*0018*/ 	.byte	0x04, 0x17
        /*001a*/ 	.short	(.L_161 - .L_160)
.L_160:
        /*001c*/ 	.word	0x00000000
        /*0020*/ 	.short	0x0001
        /*0022*/ 	.short	0x0008
        /*0024*/ 	.byte	0x00, 0xf0, 0x11, 0x00


	//----- nvinfo : EIATTR_KPARAM_INFO
	.align		4
.L_161:
        /*0028*/ 	.byte	0x04, 0x17
        /*002a*/ 	.short	(.L_163 - .L_162)
.L_162:
        /*002c*/ 	.word	0x00000000
        /*0030*/ 	.short	0x0000
        /*0032*/ 	.short	0x0000
        /*0034*/ 	.byte	0x00, 0xf5, 0x21, 0x00


	//----- nvinfo : EIATTR_SPARSE_MMA_MASK
	.align		4
.L_163:
        /*0038*/ 	.byte	0x03, 0x50
        /*003a*/ 	.short	0x0000


	//----- nvinfo : EIATTR_MAXREG_COUNT
	.align		4
        /*003c*/ 	.byte	0x03, 0x1b
        /*003e*/ 	.short	0x00ff


	//----- nvinfo : EIATTR_MERCURY_ISA_VERSION
	.align		4
        /*0040*/ 	.byte	0x03, 0x5f
        /*0042*/ 	.short	0x0101


	//----- nvinfo : EIATTR_VRC_CTA_INIT_COUNT
	.align		4
        /*0044*/ 	.byte	0x02, 0x4a
	.zero		1
	.zero		1


	//----- nvinfo : EIATTR_EXIT_INSTR_OFFSETS
	.align		4
        /*0048*/ 	.byte	0x04, 0x1c
        /*004a*/ 	.short	(.L_165 - .L_164)


	//   ....[0]....
.L_164:
        /*004c*/ 	.word	0x00000070


	//   ....[1]....
        /*0050*/ 	.word	0x000000f0


	//----- nvinfo : EIATTR_CBANK_PARAM_SIZE
	.align		4
.L_165:
        /*0054*/ 	.byte	0x03, 0x19
        /*0056*/ 	.short	0x0010


	//----- nvinfo : EIATTR_PARAM_CBANK
	.align		4
        /*0058*/ 	.byte	0x04, 0x0a
        /*005a*/ 	.short	(.L_167 - .L_166)
	.align		4
.L_166:
        /*005c*/ 	.word	index@(.nv.constant0._Z7Add_V_SPffi)
        /*0060*/ 	.short	0x0380
        /*0062*/ 	.short	0x0010


	//----- nvinfo : EIATTR_SW_WAR
	.align		4
.L_167:
        /*0064*/ 	.byte	0x04, 0x36
        /*0066*/ 	.short	(.L_169 - .L_168)
.L_168:
        /*0068*/ 	.word	0x00000008
.L_169:


//--------------------- .nv.info._Z7Sub_S_VfPfi   --------------------------
	.section	.nv.info._Z7Sub_S_VfPfi,"",@"SHT_CUDA_INFO"
	.sectionflags	@""
	.align	4


	//----- nvinfo : EIATTR_CUDA_API_VERSION
	.align		4
        /*0000*/ 	.byte	0x04, 0x37
        /*0002*/ 	.short	(.L_171 - .L_170)
.L_170:
        /*0004*/ 	.word	0x00000082


	//----- nvinfo : EIATTR_KPARAM_INFO
	.align		4
.L_171:
        /*0008*/ 	.byte	0x04, 0x17
        /*000a*/ 	.short	(.L_173 - .L_172)
.L_172:
        /*000c*/ 	.word	0x00000000
        /*0010*/ 	.short	0x0002
        /*0012*/ 	.short	0x0010
        /*0014*/ 	.byte	0x00, 0xf0, 0x11, 0x00


	//----- nvinfo : EIATTR_KPARAM_INFO
	.align		4
.L_173:
        /*0018*/ 	.byte	0x04, 0x17
        /*001a*/ 	.short	(.L_175 - .L_174)
.L_174:
        /*001c*/ 	.word	0x00000000
        /*0020*/ 	.short	0x0001
        /*0022*/ 	.short	0x0008
        /*0024*/ 	.byte	0x00, 0xf5, 0x21, 0x00


	//----- nvinfo : EIATTR_KPARAM_INFO
	.align		4
.L_175:
        /*0028*/ 	.byte	0x04, 0x17
        /*002a*/ 	.short	(.L_177 - .L_176)
.L_176:
        /*002c*/ 	.word	0x00000000
        /*0030*/ 	.short	0x0000
        /*0032*/ 	.short	0x0000
        /*0034*/ 	.byte	0x00, 0xf0, 0x11, 0x00


	//----- nvinfo : EIATTR_SPARSE_MMA_MASK
	.align		4
.L_177:
        /*0038*/ 	.byte	0x03, 0x50
        /*003a*/ 	.short	0x0000


	//----- nvinfo : EIATTR_MAXREG_COUNT
	.align		4
        /*003c*/ 	.byte	0x03, 0x1b
        /*003e*/ 	.short	0x00ff


	//----- nvinfo : EIATTR_MERCURY_ISA_VERSION
	.align		4
        /*0040*/ 	.byte	0x03, 0x5f
        /*0042*/ 	.short	0x0101


	//----- nvinfo : EIATTR_VRC_CTA_INIT_COUNT
	.align		4
        /*0044*/ 	.byte	0x02, 0x4a
	.zero		1
	.zero		1


	//----- nvinfo : EIATTR_EXIT_INSTR_OFFSETS
	.align		4
        /*0048*/ 	.byte	0x04, 0x1c
        /*004a*/ 	.short	(.L_179 - .L_178)


	//   ....[0]....
.L_178:
        /*004c*/ 	.word	0x00000070


	//   ....[1]....
        /*0050*/ 	.word	0x000000f0


	//----- nvinfo : EIATTR_CBANK_PARAM_SIZE
	.align		4
.L_179:
        /*0054*/ 	.byte	0x03, 0x19
        /*0056*/ 	.short	0x0014


	//----- nvinfo : EIATTR_PARAM_CBANK
	.align		4
        /*0058*/ 	.byte	0x04, 0x0a
        /*005a*/ 	.short	(.L_181 - .L_180)
	.align		4
.L_180:
        /*005c*/ 	.word	index@(.nv.constant0._Z7Sub_S_VfPfi)
        /*0060*/ 	.short	0x0380
        /*0062*/ 	.short	0x0014


	//----- nvinfo : EIATTR_SW_WAR
	.align		4
.L_181:
        /*0064*/ 	.byte	0x04, 0x36
        /*0066*/ 	.short	(.L_183 - .L_182)
.L_182:
        /*0068*/ 	.word	0x00000008
.L_183:


//--------------------- .nv.info._Z7Sub_V_SPffi   --------------------------
	.section	.nv.info._Z7Sub_V_SPffi,"",@"SHT_CUDA_INFO"
	.sectionflags	@""
	.align	4


	//----- nvinfo : EIATTR_CUDA_API_VERSION
	.align		4
        /*0000*/ 	.byte	0x04, 0x37
        /*0002*/ 	.short	(.L_185 - .L_184)
.L_184:
        /*0004*/ 	.word	0x00000082


	//----- nvinfo : EIATTR_KPARAM_INFO
	.align		4
.L_185:
        /*0008*/ 	.byte	0x04, 0x17
        /*000a*/ 	.short	(.L_187 - .L_186)
.L_186:
        /*000c*/ 	.word	0x00000000
        /*0010*/ 	.short	0x0002
        /*0012*/ 	.short	0x000c
        /*0014*/ 	.byte	0x00, 0xf0, 0x11, 0x00


	//----- nvinfo : EIATTR_KPARAM_INFO
	.align		4
.L_187:
        /*0018*/ 	.byte	0x04, 0x17
        /*001a*/ 	.short	(.L_189 - .L_188)
.L_188:
        /*001c*/ 	.word	0x00000000
        /*0020*/ 	.short	0x0001
        /*0022*/ 	.short	0x0008
        /*0024*/ 	.byte	0x00, 0xf0, 0x11, 0x00


	//----- nvinfo : EIATTR_KPARAM_INFO
	.align		4
.L_189:
        /*0028*/ 	.byte	0x04, 0x17
        /*002a*/ 	.short	(.L_191 - .L_190)
.L_190:
        /*002c*/ 	.word	0x00000000
        /*0030*/ 	.short	0x0000
        /*0032*/ 	.short	0x0000
        /*0034*/ 	.byte	0x00, 0xf5, 0x21, 0x00


	//----- nvinfo : EIATTR_SPARSE_MMA_MASK
	.align		4
.L_191:
        /*0038*/ 	.byte	0x03, 0x50
        /*003a*/ 	.short	0x0000


	//----- nvinfo : EIATTR_MAXREG_COUNT
	.align		4
        /*003c*/ 	.byte	0x03, 0x1b
        /*003e*/ 	.short	0x00ff


	//----- nvinfo : EIATTR_MERCURY_ISA_VERSION
	.align		4
        /*0040*/ 	.byte	0x03, 0x5f
        /*0042*/ 	.short	0x0101


	//----- nvinfo : EIATTR_VRC_CTA_INIT_COUNT
	.align		4
        /*0044*/ 	.byte	0x02, 0x4a
	.zero		1
	.zero		1


	//----- nvinfo : EIATTR_EXIT_INSTR_OFFSETS
	.align		4
        /*0048*/ 	.byte	0x04, 0x1c
        /*004a*/ 	.short	(.L_193 - .L_192)


	//   ....[0]....
.L_192:
        /*004c*/ 	.word	0x00000070


	//   ....[1]....
        /*0050*/ 	.word	0x000000f0


	//----- nvinfo : EIATTR_CBANK_PARAM_SIZE
	.align		4
.L_193:
        /*0054*/ 	.byte	0x03, 0x19
        /*0056*/ 	.short	0x0010


	//----- nvinfo : EIATTR_PARAM_CBANK
	.align		4
        /*0058*/ 	.byte	0x04, 0x0a
        /*005a*/ 	.short	(.L_195 - .L_194)
	.align		4
.L_194:
        /*005c*/ 	.word	index@(.nv.constant0._Z7Sub_V_SPffi)
        /*0060*/ 	.short	0x0380
        /*0062*/ 	.short	0x0010


	//----- nvinfo : EIATTR_SW_WAR
	.align		4
.L_195:
        /*0064*/ 	.byte	0x04, 0x36
        /*0066*/ 	.short	(.L_197 - .L_196)
.L_196:
        /*0068*/ 	.word	0x00000008
.L_197:


//--------------------- .nv.callgraph             --------------------------
	.section	.nv.callgraph,"",@"SHT_CUDA_CALLGRAPH"
	.align	4
	.sectionentsize	8
	.align		4
        /*0000*/ 	.word	0x00000000
	.align		4
        /*0004*/ 	.word	0xffffffff
	.align		4
        /*0008*/ 	.word	0x00000000
	.align		4
        /*000c*/ 	.word	0xfffffffe
	.align		4
        /*0010*/ 	.word	0x00000000
	.align		4
        /*0014*/ 	.word	0xfffffffd
	.align		4
        /*0018*/ 	.word	0x00000000
	.align		4
        /*001c*/ 	.word	0xfffffffc


//--------------------- .text._Z5Log_VPfi         --------------------------
	.section	.text._Z5Log_VPfi,"ax",@progbits
	.align	128
        .global         _Z5Log_VPfi
        .type           _Z5Log_VPfi,@function
        .size           _Z5Log_VPfi,(.L_x_15 - _Z5Log_VPfi)
        .other          _Z5Log_VPfi,@"STO_CUDA_ENTRY STV_DEFAULT"
_Z5Log_VPfi:
.text._Z5Log_VPfi:
[----:B------:R-:W-:Y:S01]  /*0000*/  LDC R1, c[0x0][0x37c] ;  /* 0x0000df00ff017b82 */ /* 0x000fe20000000800 */
[----:B------:R-:W0:Y:S07]  /*0010*/  S2R R5, SR_TID.X ;  /* 0x0000000000057919 */ /* 0x000e2e0000002100 */
[----:B------:R-:W0:Y:S01]  /*0020*/  S2UR UR4, SR_CTAID.X ;  /* 0x00000000000479c3 */ /* 0x000e220000002500 */
[----:B------:R-:W1:Y:S07]  /*0030*/  LDCU UR5, c[0x0][0x388] ;  /* 0x00007100ff0577ac */ /* 0x000e6e0008000800 */
[----:B------:R-:W0:Y:S02]  /*0040*/  LDC R0, c[0x0][0x360] ;  /* 0x0000d800ff007b82 */ /* 0x000e240000000800 */
[----:B0-----:R-:W-:-:S05]  /*0050*/  IMAD R5, R0, UR4, R5 ;  /* 0x0000000400057c24 */ /* 0x001fca000f8e0205 */
[----:B-1----:R-:W-:-:S13]  /*0060*/  ISETP.GE.AND P0, PT, R5, UR5, PT ;  /* 0x0000000505007c0c */ /* 0x002fda000bf06270 */
[----:B------:R-:W-:Y:S05]  /*0070*/  @P0 EXIT ;  /* 0x000000000000094d */ /* 0x000fea0003800000 */
[----:B------:R-:W0:Y:S01]  /*0080*/  LDC.64 R2, c[0x0][0x380] ;  /* 0x0000e000ff027b82 */ /* 0x000e220000000a00 */
[----:B------:R-:W1:Y:S01]  /*0090*/  LDCU.64 UR4, c[0x0][0x358] ;  /* 0x00006b00ff0477ac */ /* 0x000e620008000a00 */
[----:B0-----:R-:W-:-:S05]  /*00a0*/  IMAD.WIDE R2, R5, 0x4, R2 ;  /* 0x0000000405027825 */ /* 0x001fca00078e0202 */
[----:B-1----:R-:W2:Y:S02]  /*00b0*/  LDG.E R0, desc[UR4][R2.64] ;  /* 0x0000000402007981 */ /* 0x002ea4000c1e1900 */
[----:B--2---:R-:W-:-:S13]  /*00c0*/  FSETP.GEU.AND P0, PT, |R0|, 1.175494350822287508e-38, PT ;  /* 0x008000000000780b */ /* 0x004fda0003f0e200 */
[----:B------:R-:W-:-:S04]  /*00d0*/  @!P0 FMUL R0, R0, 16777216 ;  /* 0x4b80000000008820 */ /* 0x000fc80000400000 */
[----:B------:R-:W0:Y:S02]  /*00e0*/  MUFU.LG2 R4, R0 ;  /* 0x0000000000047308 */ /* 0x000e240000000c00 */
[----:B0-----:R-:W-:-:S04]  /*00f0*/  @!P0 FADD R4, R4, -24 ;  /* 0xc1c0000004048421 */ /* 0x001fc80000000000 */
[----:B------:R-:W-:-:S05]  /*0100*/  FMUL R5, R4, 0.69314718246459960938 ;  /* 0x3f31721804057820 */ /* 0x000fca0000400000 */
[----:B------:R-:W-:Y:S01]  /*0110*/  STG.E desc[UR4][R2.64], R5 ;  /* 0x0000000502007986 */ /* 0x000fe2000c101904 */
[----:B------:R-:W-:Y:S05]  /*0120*/  EXIT ;  /* 0x000000000000794d */ /* 0x000fea0003800000 */
.L_x_0:
[----:B------:R-:W-:-:S00]  /*0130*/  BRA `(.L_x_0) ;  /* 0xfffffffc00fc7947 */ /* 0x000fc0000383ffff */
[----:B------:R-:W-:-:S00]  /*0140*/  NOP ;  /* 0x0000000000007918 */ /* 0x000fc00000000000 */
        /* <DEDUP_REMOVED lines=11> */
.L_x_15:


//--------------------- .text._Z5Rel_VPfi         --------------------------
	.section	.text._Z5Rel_VPfi,"ax",@progbits
	.align	128
        .global         _Z5Rel_VPfi
        .type           _Z5Rel_VPfi,@function
        .size           _Z5Rel_VPfi,(.L_x_16 - _Z5Rel_VPfi)
        .other          _Z5Rel_VPfi,@"STO_CUDA_ENTRY STV_DEFAULT"
_Z5Rel_VPfi:
.text._Z5Rel_VPfi:
        /* <DEDUP_REMOVED lines=12> */
[----:B--2---:R-:W-:-:S04]  /*00c0*/  FADD R0, R0, |R0| ;  /* 0x4000000000007221 */ /* 0x004fc80000000000 */
[----:B------:R-:W-:-:S05]  /*00d0*/  FMUL R5, R0, 0.5 ;  /* 0x3f00000000057820 */ /* 0x000fca0000400000 */
[----:B------:R-:W-:Y:S01]  /*00e0*/  STG.E desc[UR4][R2.64], R5 ;  /* 0x0000000502007986 */ /* 0x000fe2000c101904 */
[----:B------:R-:W-:Y:S05]  /*00f0*/  EXIT ;  /* 0x000000000000794d */ /* 0x000fea0003800000 */
.L_x_1:
        /* <DEDUP_REMOVED lines=16> */
.L_x_16:


//--------------------- .text._Z6Sign_VPfi        --------------------------
	.section	.text._Z6Sign_VPfi,"ax",@progbits
	.align	128
        .global         _Z6Sign_VPfi
        .type           _Z6Sign_VPfi,@function
        .size           _Z6Sign_VPfi,(.L_x_17 - _Z6Sign_VPfi)
        .other          _Z6Sign_VPfi,@"STO_CUDA_ENTRY STV_DEFAULT"
_Z6Sign_VPfi:
.text._Z6Sign_VPfi:
        /* <DEDUP_REMOVED lines=11> */
[----:B-1----:R-:W2:Y:S01]  /*00b0*/  LDG.E R0, desc[UR4][R2.64] ;  /* 0x0000000402007981 */ /* 0x002ea2000c1e1900 */
[----:B------:R-:W-:-:S05]  /*00c0*/  HFMA2 R5, -RZ, RZ, 1.875, 0 ;  /* 0x3f800000ff057431 */ /* 0x000fca00000001ff */
[----:B--2---:R-:W-:-:S05]  /*00d0*/  LOP3.LUT R5, R5, 0x80000000, R0, 0xb8, !PT ;  /* 0x8000000005057812 */ /* 0x004fca00078eb800 */
[----:B------:R-:W-:Y:S01]  /*00e0*/  STG.E desc[UR4][R2.64], R5 ;  /* 0x0000000502007986 */ /* 0x000fe2000c101904 */
[----:B------:R-:W-:Y:S05]  /*00f0*/  EXIT ;  /* 0x000000000000794d */ /* 0x000fea0003800000 */
.L_x_2:
        /* <DEDUP_REMOVED lines=16> */
.L_x_17:


//--------------------- .text._Z6Sqrt_VPfi        --------------------------
	.section	.text._Z6Sqrt_VPfi,"ax",@progbits
	.align	128
        .global         _Z6Sqrt_VPfi
        .type           _Z6Sqrt_VPfi,@function
        .size           _Z6Sqrt_VPfi,(.L_x_14 - _Z6Sqrt_VPfi)
        .other          _Z6Sqrt_VPfi,@"STO_CUDA_ENTRY STV_DEFAULT"
_Z6Sqrt_VPfi:
.text._Z6Sqrt_VPfi:
        /* <DEDUP_REMOVED lines=12> */
[----:B------:R-:W-:Y:S01]  /*00c0*/  BSSY.RECONVERGENT B0, `(.L_x_3) ;  /* 0x000000d000007945 */ /* 0x000fe20003800200 */
[----:B--2---:R-:W-:Y:S01]  /*00d0*/  IADD3 R4, PT, PT, R0, -0xd000000, RZ ;  /* 0xf300000000047810 */ /* 0x004fe20007ffe0ff */
[----:B------:R0:W1:Y:S03]  /*00e0*/  MUFU.RSQ R5, R0 ;  /* 0x0000000000057308 */ /* 0x0000660000001400 */
[----:B------:R-:W-:-:S13]  /*00f0*/  ISETP.GT.U32.AND P0, PT, R4, 0x727fffff, PT ;  /* 0x727fffff0400780c */ /* 0x000fda0003f04070 */
[----:B0-----:R-:W-:Y:S05]  /*0100*/  @!P0 BRA `(.L_x_4) ;  /* 0x0000000000108947 */ /* 0x001fea0003800000 */
[----:B------:R-:W-:-:S07]  /*0110*/  MOV R9, 0x130 ;  /* 0x0000013000097802 */ /* 0x000fce0000000f00 */
[----:B-1----:R-:W-:Y:S05]  /*0120*/  CALL.REL.NOINC `($__internal_0_$__cuda_sm20_sqrt_rn_f32_slowpath) ;  /* 0x0000000000247944 */ /* 0x002fea0003c00000 */
[----:B------:R-:W-:Y:S01]  /*0130*/  MOV R5, R0 ;  /* 0x0000000000057202 */ /* 0x000fe20000000f00 */
[----:B------:R-:W-:Y:S06]  /*0140*/  BRA `(.L_x_5) ;  /* 0x0000000000107947 */ /* 0x000fec0003800000 */
.L_x_4:
[----:B-1----:R-:W-:Y:S01]  /*0150*/  FMUL.FTZ R7, R0, R5 ;  /* 0x0000000500077220 */ /* 0x002fe20000410000 */
[----:B------:R-:W-:-:S03]  /*0160*/  FMUL.FTZ R5, R5, 0.5 ;  /* 0x3f00000005057820 */ /* 0x000fc60000410000 */
[----:B------:R-:W-:-:S04]  /*0170*/  FFMA R0, -R7, R7, R0 ;  /* 0x0000000707007223 */ /* 0x000fc80000000100 */
[----:B------:R-:W-:-:S07]  /*0180*/  FFMA R5, R0, R5, R7 ;  /* 0x0000000500057223 */ /* 0x000fce0000000007 */
.L_x_5:
[----:B------:R-:W-:Y:S05]  /*0190*/  BSYNC.RECONVERGENT B0 ;  /* 0x0000000000007941 */ /* 0x000fea0003800200 */
.L_x_3:
[----:B------:R-:W-:Y:S01]  /*01a0*/  STG.E desc[UR4][R2.64], R5 ;  /* 0x0000000502007986 */ /* 0x000fe2000c101904 */
[----:B------:R-:W-:Y:S05]  /*01b0*/  EXIT ;  /* 0x000000000000794d */ /* 0x000fea0003800000 */
        .weak           $__internal_0_$__cuda_sm20_sqrt_rn_f32_slowpath
        .type           $__internal_0_$__cuda_sm20_sqrt_rn_f32_slowpath,@function
        .size           $__internal_0_$__cuda_sm20_sqrt_rn_f32_slowpath,(.L_x_14 - $__internal_0_$__cuda_sm20_sqrt_rn_f32_slowpath)
$__internal_0_$__cuda_sm20_sqrt_rn_f32_slowpath:
[----:B------:R-:W-:-:S13]  /*01c0*/  LOP3.LUT P0, RZ, R0, 0x7fffffff, RZ, 0xc0, !PT ;  /* 0x7fffffff00ff7812 */ /* 0x000fda000780c0ff */
[----:B------:R-:W-:Y:S01]  /*01d0*/  @!P0 MOV R4, R0 ;  /* 0x0000000000048202 */ /* 0x000fe20000000f00 */
[----:B------:R-:W-:Y:S06]  /*01e0*/  @!P0 BRA `(.L_x_6) ;  /* 0x0000000000408947 */ /* 0x000fec0003800000 */
[----:B------:R-:W-:-:S13]  /*01f0*/  FSETP.GEU.FTZ.AND P0, PT, R0, RZ, PT ;  /* 0x000000ff0000720b */ /* 0x000fda0003f1e000 */
[----:B------:R-:W-:Y:S01]  /*0200*/  @!P0 MOV R4, 0x7fffffff ;  /* 0x7fffffff00048802 */ /* 0x000fe20000000f00 */
[----:B------:R-:W-:Y:S06]  /*0210*/  @!P0 BRA `(.L_x_6) ;  /* 0x0000000000348947 */ /* 0x000fec0003800000 */
[----:B------:R-:W-:-:S13]  /*0220*/  FSETP.GTU.FTZ.AND P0, PT, |R0|, +INF , PT ;  /* 0x7f8000000000780b */ /* 0x000fda0003f1c200 */
[----:B------:R-:W-:Y:S01]  /*0230*/  @P0 FADD.FTZ R4, R0, 1 ;  /* 0x3f80000000040421 */ /* 0x000fe20000010000 */
[----:B------:R-:W-:Y:S06]  /*0240*/  @P0 BRA `(.L_x_6) ;  /* 0x0000000000280947 */ /* 0x000fec0003800000 */
[----:B------:R-:W-:-:S13]  /*0250*/  FSETP.NEU.FTZ.AND P0, PT, |R0|, +INF , PT ;  /* 0x7f8000000000780b */ /* 0x000fda0003f1d200 */
[----:B------:R-:W-:-:S04]  /*0260*/  @P0 FFMA R5, R0, 1.84467440737095516160e+19, RZ ;  /* 0x5f80000000050823 */ /* 0x000fc800000000ff */
[----:B------:R-:W0:Y:S02]  /*0270*/  @P0 MUFU.RSQ R4, R5 ;  /* 0x0000000500040308 */ /* 0x000e240000001400 */
[----:B0-----:R-:W-:Y:S01]  /*0280*/  @P0 FMUL.FTZ R6, R5, R4 ;  /* 0x0000000405060220 */ /* 0x001fe20000410000 */
[----:B------:R-:W-:Y:S01]  /*0290*/  @P0 FMUL.FTZ R8, R4, 0.5 ;  /* 0x3f00000004080820 */ /* 0x000fe20000410000 */
[----:B------:R-:W-:Y:S02]  /*02a0*/  @!P0 MOV R4, R0 ;  /* 0x0000000000048202 */ /* 0x000fe40000000f00 */
[----:B------:R-:W-:-:S04]  /*02b0*/  @P0 FADD.FTZ R7, -R6, -RZ ;  /* 0x800000ff06070221 */ /* 0x000fc80000010100 */
[----:B------:R-:W-:-:S04]  /*02c0*/  @P0 FFMA R7, R6, R7, R5 ;  /* 0x0000000706070223 */ /* 0x000fc80000000005 */
[----:B------:R-:W-:-:S04]  /*02d0*/  @P0 FFMA R7, R7, R8, R6 ;  /* 0x0000000807070223 */ /* 0x000fc80000000006 */
[----:B------:R-:W-:-:S07]  /*02e0*/  @P0 FMUL.FTZ R4, R7, 2.3283064365386962891e-10 ;  /* 0x2f80000007040820 */ /* 0x000fce0000410000 */
.L_x_6:
[----:B------:R-:W-:Y:S01]  /*02f0*/  HFMA2 R5, -RZ, RZ, 0, 0 ;  /* 0x00000000ff057431 */ /* 0x000fe200000001ff */
[----:B------:R-:W-:Y:S02]  /*0300*/  MOV R0, R4 ;  /* 0x0000000400007202 */ /* 0x000fe40000000f00 */
[----:B------:R-:W-:-:S04]  /*0310*/  MOV R4, R9 ;  /* 0x0000000900047202 */ /* 0x000fc80000000f00 */
[----:B------:R-:W-:Y:S05]  /*0320*/  RET.REL.NODEC R4 `(_Z6Sqrt_VPfi) ;  /* 0xfffffffc04347950 */ /* 0x000fea0003c3ffff */
.L_x_7:
        /* <DEDUP_REMOVED lines=13> */
.L_x_14:


//--------------------- .text._Z5Exp_VPfi         --------------------------
	.section	.text._Z5Exp_VPfi,"ax",@progbits
	.align	128
        .global         _Z5Exp_VPfi
        .type           _Z5Exp_VPfi,@function
        .size           _Z5Exp_VPfi,(.L_x_19 - _Z5Exp_VPfi)
        .other          _Z5Exp_VPfi,@"STO_CUDA_ENTRY STV_DEFAULT"
_Z5Exp_VPfi:
.text._Z5Exp_VPfi:
        /* <DEDUP_REMOVED lines=12> */
[----:B--2---:R-:W-:-:S05]  /*00c0*/  FMUL R0, R0, 1.4426950216293334961 ;  /* 0x3fb8aa3b00007820 */ /* 0x004fca0000400000 */
[----:B------:R-:W-:-:S13]  /*00d0*/  FSETP.GEU.AND P0, PT, R0, -126, PT ;  /* 0xc2fc00000000780b */ /* 0x000fda0003f0e000 */
[----:B------:R-:W-:-:S04]  /*00e0*/  @!P0 FMUL R0, R0, 0.5 ;  /* 0x3f00000000008820 */ /* 0x000fc80000400000 */
[----:B------:R-:W0:Y:S02]  /*00f0*/  MUFU.EX2 R5, R0 ;  /* 0x0000000000057308 */ /* 0x000e240000000800 */
[----:B0-----:R-:W-:-:S05]  /*0100*/  @!P0 FMUL R5, R5, R5 ;  /* 0x0000000505058220 */ /* 0x001fca0000400000 */
[----:B------:R-:W-:Y:S01]  /*0110*/  STG.E desc[UR4][R2.64], R5 ;  /* 0x0000000502007986 */ /* 0x000fe2000c101904 */
[----:B------:R-:W-:Y:S05]  /*0120*/  EXIT ;  /* 0x000000000000794d */ /* 0x000fea0003800000 */
.L_x_8:
        /* <DEDUP_REMOVED lines=13> */
.L_x_19:


//--------------------- .text._Z11Mul_Had_V_VPKfPfi --------------------------
	.section	.text._Z11Mul_Had_V_VPKfPfi,"ax",@progbits
	.align	128
        .global         _Z11Mul_Had_V_VPKfPfi
        .type           _Z11Mul_Had_V_VPKfPfi,@function
        .size           _Z11Mul_Had_V_VPKfPfi,(.L_x_20 - _Z11Mul_Had_V_VPKfPfi)
        .other          _Z11Mul_Had_V_VPKfPfi,@"STO_CUDA_ENTRY STV_DEFAULT"
_Z11Mul_Had_V_VPKfPfi:
.text._Z11Mul_Had_V_VPKfPfi:
        /* <DEDUP_REMOVED lines=9> */
[----:B------:R-:W1:Y:S07]  /*0090*/  LDCU.64 UR4, c[0x0][0x358] ;  /* 0x00006b00ff0477ac */ /* 0x000e6e0008000a00 */
[----:B------:R-:W2:Y:S01]  /*00a0*/  LDC.64 R4, c[0x0][0x388] ;  /* 0x0000e200ff047b82 */ /* 0x000ea20000000a00 */
[----:B0-----:R-:W-:-:S06]  /*00b0*/  IMAD.WIDE R2, R7, 0x4, R2 ;  /* 0x0000000407027825 */ /* 0x001fcc00078e0202 */
[----:B-1----:R-:W3:Y:S01]  /*00c0*/  LDG.E R2, desc[UR4][R2.64] ;  /* 0x0000000402027981 */ /* 0x002ee2000c1e1900 */
[----:B--2---:R-:W-:-:S05]  /*00d0*/  IMAD.WIDE R4, R7, 0x4, R4 ;  /* 0x0000000407047825 */ /* 0x004fca00078e0204 */
[----:B------:R-:W3:Y:S02]  /*00e0*/  LDG.E R7, desc[UR4][R4.64] ;  /* 0x0000000404077981 */ /* 0x000ee4000c1e1900 */
[----:B---3--:R-:W-:-:S05]  /*00f0*/  FMUL R7, R2, R7 ;  /* 0x0000000702077220 */ /* 0x008fca0000400000 */
[----:B------:R-:W-:Y:S01]  /*0100*/  STG.E desc[UR4][R4.64], R7 ;  /* 0x0000000704007986 */ /* 0x000fe2000c101904 */
[----:B------:R-:W-:Y:S05]  /*0110*/  EXIT ;  /* 0x000000000000794d */ /* 0x000fea0003800000 */
.L_x_9:
        /* <DEDUP_REMOVED lines=14> */
.L_x_20:


//--------------------- .text._Z7Add_V_VPKfiPfii  --------------------------
	.section	.text._Z7Add_V_VPKfiPfii,"ax",@progbits
	.align	128
        .global         _Z7Add_V_VPKfiPfii
        .type           _Z7Add_V_VPKfiPfii,@function
        .size           _Z7Add_V_VPKfiPfii,(.L_x_21 - _Z7Add_V_VPKfiPfii)
        .other          _Z7Add_V_VPKfiPfii,@"STO_CUDA_ENTRY STV_DEFAULT"
_Z7Add_V_VPKfiPfii:
.text._Z7Add_V_VPKfiPfii:
        /* <DEDUP_REMOVED lines=9> */
[----:B------:R-:W1:Y:S01]  /*0090*/  LDCU UR6, c[0x0][0x388] ;  /* 0x00007100ff0677ac */ /* 0x000e620008000800 */
[----:B------:R-:W2:Y:S06]  /*00a0*/  LDCU UR7, c[0x0][0x398] ;  /* 0x00007300ff0777ac */ /* 0x000eac0008000800 */
[----:B------:R-:W3:Y:S01]  /*00b0*/  LDC.64 R4, c[0x0][0x390] ;  /* 0x0000e400ff047b82 */ /* 0x000ee20000000a00 */
[----:B------:R-:W4:Y:S01]  /*00c0*/  LDCU.64 UR4, c[0x0][0x358] ;  /* 0x00006b00ff0477ac */ /* 0x000f220008000a00 */
[----:B-1----:R-:W-:-:S02]  /*00d0*/  IADD3 R7, PT, PT, R0, UR6, RZ ;  /* 0x0000000600077c10 */ /* 0x002fc4000fffe0ff */
[----:B--2---:R-:W-:-:S03]  /*00e0*/  IADD3 R9, PT, PT, R0, UR7, RZ ;  /* 0x0000000700097c10 */ /* 0x004fc6000fffe0ff */
[----:B0-----:R-:W-:-:S06]  /*00f0*/  IMAD.WIDE R2, R7, 0x4, R2 ;  /* 0x0000000407027825 */ /* 0x001fcc00078e0202 */
[----:B----4-:R-:W2:Y:S01]  /*0100*/  LDG.E R2, desc[UR4][R2.64] ;  /* 0x0000000402027981 */ /* 0x010ea2000c1e1900 */
[----:B---3--:R-:W-:-:S05]  /*0110*/  IMAD.WIDE R4, R9, 0x4, R4 ;  /* 0x0000000409047825 */ /* 0x008fca00078e0204 */
[----:B------:R-:W2:Y:S02]  /*0120*/  LDG.E R7, desc[UR4][R4.64] ;  /* 0x0000000404077981 */ /* 0x000ea4000c1e1900 */
[----:B--2---:R-:W-:-:S05]  /*0130*/  FADD R7, R2, R7 ;  /* 0x0000000702077221 */ /* 0x004fca0000000000 */
[----:B------:R-:W-:Y:S01]  /*0140*/  STG.E desc[UR4][R4.64], R7 ;  /* 0x0000000704007986 */ /* 0x000fe2000c101904 */
[----:B------:R-:W-:Y:S05]  /*0150*/  EXIT ;  /* 0x000000000000794d */ /* 0x000fea0003800000 */
.L_x_10:
        /* <DEDUP_REMOVED lines=10> */
.L_x_21:


//--------------------- .text._Z7Add_V_SPffi      --------------------------
	.section	.text._Z7Add_V_SPffi,"ax",@progbits
	.align	128
        .global         _Z7Add_V_SPffi
        .type           _Z7Add_V_SPffi,@function
        .size           _Z7Add_V_SPffi,(.L_x_22 - _Z7Add_V_SPffi)
        .other          _Z7Add_V_SPffi,@"STO_CUDA_ENTRY STV_DEFAULT"
_Z7Add_V_SPffi:
.text._Z7Add_V_SPffi:
        /* <DEDUP_REMOVED lines=10> */
[----:B------:R-:W2:Y:S01]  /*00a0*/  LDCU UR6, c[0x0][0x388] ;  /* 0x00007100ff0677ac */ /* 0x000ea20008000800 */
[----:B0-----:R-:W-:-:S05]  /*00b0*/  IMAD.WIDE R2, R5, 0x4, R2 ;  /* 0x0000000405027825 */ /* 0x001fca00078e0202 */
[----:B-1----:R-:W2:Y:S02]  /*00c0*/  LDG.E R0, desc[UR4][R2.64] ;  /* 0x0000000402007981 */ /* 0x002ea4000c1e1900 */
[----:B--2---:R-:W-:-:S05]  /*00d0*/  FADD R5, R0, UR6 ;  /* 0x0000000600057e21 */ /* 0x004fca0008000000 */
[----:B------:R-:W-:Y:S01]  /*00e0*/  STG.E desc[UR4][R2.64], R5 ;  /* 0x0000000502007986 */ /* 0x000fe2000c101904 */
[----:B------:R-:W-:Y:S05]  /*00f0*/  EXIT ;  /* 0x000000000000794d */ /* 0x000fea0003800000 */
.L_x_11:
        /* <DEDUP_REMOVED lines=16> */
.L_x_22:


//--------------------- .text._Z7Sub_S_VfPfi      --------------------------
	.section	.text._Z7Sub_S_VfPfi,"ax",@progbits
	.align	128
        .global         _Z7Sub_S_VfPfi
        .type           _Z7Sub_S_VfPfi,@function
        .size           _Z7Sub_S_VfPfi,(.L_x_23 - _Z7Sub_S_VfPfi)
        .other          _Z7Sub_S_VfPfi,@"STO_CUDA_ENTRY STV_DEFAULT"
_Z7Sub_S_VfPfi:
.text._Z7Sub_S_VfPfi:
        /* <DEDUP_REMOVED lines=13> */
[----:B--2---:R-:W-:-:S05]  /*00d0*/  FADD R5, -R0, UR6 ;  /* 0x0000000600057e21 */ /* 0x004fca0008000100 */
[----:B------:R-:W-:Y:S01]  /*00e0*/  STG.E desc[UR4][R2.64], R5 ;  /* 0x0000000502007986 */ /* 0x000fe2000c101904 */
[----:B------:R-:W-:Y:S05]  /*00f0*/  EXIT ;  /* 0x000000000000794d */ /* 0x000fea0003800000 */
.L_x_12:
        /* <DEDUP_REMOVED lines=16> */
.L_x_23:


//--------------------- .text._Z7Sub_V_SPffi      --------------------------
	.section	.text._Z7Sub_V_SPffi,"ax",@progbits
	.align	128
        .global         _Z7Sub_V_SPffi
        .type           _Z7Sub_V_SPffi,@function
        .size           _Z7Sub_V_SPffi,(.L_x_24 - _Z7Sub_V_SPffi)
        .other          _Z7Sub_V_SPffi,@"STO_CUDA_ENTRY STV_DEFAULT"
_Z7Sub_V_SPffi:
.text._Z7Sub_V_SPffi:
        /* <DEDUP_REMOVED lines=13> */
[----:B--2---:R-:W-:-:S05]  /*00d0*/  FADD R5, R0, -UR6 ;  /* 0x8000000600057e21 */ /* 0x004fca0008000000 */
[----:B------:R-:W-:Y:S01]  /*00e0*/  STG.E desc[UR4][R2.64], R5 ;  /* 0x0000000502007986 */ /* 0x000fe2000c101904 */
[----:B------:R-:W-:Y:S05]  /*00f0*/  EXIT ;  /* 0x000000000000794d */ /* 0x000fea0003800000 */
.L_x_13:
        /* <DEDUP_REMOVED lines=16> */
.L_x_24:


//--------------------- .nv.shared.reserved.0     --------------------------
	.section	.nv.shared.reserved.0,"aw",@nobits
	.weak		__nv_reservedSMEM_offset_0_alias
	.size		__nv_reservedSMEM_offset_0_alias, 0, 64
	.other		__nv_reservedSMEM_offset_0_alias,@"STO_CUDA_RESERVED_SHARED STV_DEFAULT"
__nv_reservedSMEM_offset_0_alias:
	.zero		0
	.zero		64


//--------------------- .nv.constant0._Z5Log_VPfi --------------------------
	.section	.nv.constant0._Z5Log_VPfi,"a",@progbits
	.sectionflags	@""
	.align	4
.nv.constant0._Z5Log_VPfi:
	.zero		908


//--------------------- .nv.constant0._Z5Rel_VPfi --------------------------
	.section	.nv.constant0._Z5Rel_VPfi,"a",@progbits
	.sectionflags	@""
	.align	4
.nv.constant0._Z5Rel_VPfi:
	.zero		908


//--------------------- .nv.constant0._Z6Sign_VPfi --------------------------
	.section	.nv.constant0._Z6Sign_VPfi,"a",@progbits
	.sectionflags	@""
	.align	4
.nv.constant0._Z6Sign_VPfi:
	.zero		908


//--------------------- .nv.constant0._Z6Sqrt_VPfi --------------------------
	.section	.nv.constant0._Z6Sqrt_VPfi,"a",@progbits
	.sectionflags	@""
	.align	4
.nv.constant0._Z6Sqrt_VPfi:
	.zero		908


//--------------------- .nv.constant0._Z5Exp_VPfi --------------------------
	.section	.nv.constant0._Z5Exp_VPfi,"a",@progbits
	.sectionflags	@""
	.align	4
.nv.constant0._Z5Exp_VPfi:
	.zero		908


//--------------------- .nv.constant0._Z11Mul_Had_V_VPKfPfi --------------------------
	.section	.nv.constant0._Z11Mul_Had_V_VPKfPfi,"a",@progbits
	.sectionflags	@""
	.align	4
.nv.constant0._Z11Mul_Had_V_VPKfPfi:
	.zero		916


//--------------------- .nv.constant0._Z7Add_V_VPKfiPfii --------------------------
	.section	.nv.constant0._Z7Add_V_VPKfiPfii,"a",@progbits
	.sectionflags	@""
	.align	4
.nv.constant0._Z7Add_V_VPKfiPfii:
	.zero		928


//--------------------- .nv.constant0._Z7Add_V_SPffi --------------------------
	.section	.nv.constant0._Z7Add_V_SPffi,"a",@progbits
	.sectionflags	@""
	.align	4
.nv.constant0._Z7Add_V_SPffi:
	.zero		912


//--------------------- .nv.constant0._Z7Sub_S_VfPfi --------------------------
	.section	.nv.constant0._Z7Sub_S_VfPfi,"a",@progbits
	.sectionflags	@""
	.align	4
.nv.constant0._Z7Sub_S_VfPfi:
	.zero		916


//--------------------- .nv.constant0._Z7Sub_V_SPffi --------------------------
	.section	.nv.constant0._Z7Sub_V_SPffi,"a",@progbits
	.sectionflags	@""
	.align	4
.nv.constant0._Z7Sub_V_SPffi:
	.zero		912


//--------------------- SYMBOLS --------------------------

	.type		.nv.reservedSmem.offset0,@object
	.size		.nv.reservedSmem.offset0,0x4
